//
// Generated by NVIDIA NVVM Compiler
//
// Compiler Build ID: CL-36424714
// Cuda compilation tools, release 13.0, V13.0.88
// Based on NVVM 20.0.0
//

.version 9.0
.target sm_100
.address_size 64

	// .globl	gmem_hydrate_tensor
.const .align 8 .b8 MODULI_16[128] = {167, 255, 0, 0, 0, 0, 0, 0, 169, 255, 0, 0, 0, 0, 0, 0, 199, 255, 0, 0, 0, 0, 0, 0, 217, 255, 0, 0, 0, 0, 0, 0, 239, 255, 0, 0, 0, 0, 0, 0, 241, 255, 0, 0, 0, 0, 0, 0, 157, 255, 0, 0, 0, 0, 0, 0, 143, 255, 0, 0, 0, 0, 0, 0, 139, 255, 0, 0, 0, 0, 0, 0, 133, 255, 0, 0, 0, 0, 0, 0, 127, 255, 0, 0, 0, 0, 0, 0, 113, 255, 0, 0, 0, 0, 0, 0, 101, 255, 0, 0, 0, 0, 0, 0, 91, 255, 0, 0, 0, 0, 0, 0, 77, 255, 0, 0, 0, 0, 0, 0, 73, 255};

.visible .entry gmem_hydrate_tensor(
	.param .u64 .ptr .align 1 gmem_hydrate_tensor_param_0,
	.param .u64 gmem_hydrate_tensor_param_1,
	.param .u64 gmem_hydrate_tensor_param_2,
	.param .u64 gmem_hydrate_tensor_param_3
)
{
	.reg .pred 	%p<2>;
	.reg .b32 	%r<9>;
	.reg .b64 	%rd<207>;
	.reg .b64 	%fd<3>;

	ld.param.u64 	%rd4, [gmem_hydrate_tensor_param_1];
	mov.u32 	%r1, %ctaid.x;
	mov.u32 	%r2, %ntid.x;
	mov.u32 	%r3, %tid.x;
	mad.lo.s32 	%r4, %r1, %r2, %r3;
	cvt.u64.u32 	%rd5, %r4;
	setp.le.u64 	%p1, %rd4, %rd5;
	@%p1 bra 	$L__BB0_2;
	ld.param.u64 	%rd206, [gmem_hydrate_tensor_param_3];
	ld.param.u64 	%rd205, [gmem_hydrate_tensor_param_2];
	ld.param.u64 	%rd204, [gmem_hydrate_tensor_param_0];
	add.s64 	%rd7, %rd205, %rd5;
	xor.b64  	%rd8, %rd7, %rd206;
	cvta.to.global.u64 	%rd9, %rd204;
	ld.const.u64 	%rd10, [MODULI_16];
	rem.u64 	%rd11, %rd8, %rd10;
	shl.b64 	%rd12, %rd10, 16;
	or.b64  	%rd13, %rd12, %rd11;
	shr.u64 	%rd14, %rd13, 33;
	xor.b64  	%rd15, %rd14, %rd13;
	mul.lo.s64 	%rd16, %rd15, -49064778989728563;
	shr.u64 	%rd17, %rd16, 33;
	xor.b64  	%rd18, %rd17, %rd16;
	mul.lo.s64 	%rd19, %rd18, -4265267296055464877;
	ld.const.u64 	%rd20, [MODULI_16+8];
	rem.u64 	%rd21, %rd8, %rd20;
	shl.b64 	%rd22, %rd20, 16;
	or.b64  	%rd23, %rd22, %rd21;
	or.b64  	%rd24, %rd23, 4294967296;
	shr.u64 	%rd25, %rd23, 33;
	xor.b64  	%rd26, %rd25, %rd24;
	mul.lo.s64 	%rd27, %rd26, -49064778989728563;
	shr.u64 	%rd28, %rd27, 33;
	xor.b64  	%rd29, %rd28, %rd27;
	mul.lo.s64 	%rd30, %rd29, -4265267296055464877;
	xor.b64  	%rd31, %rd19, %rd30;
	ld.const.u64 	%rd32, [MODULI_16+16];
	rem.u64 	%rd33, %rd8, %rd32;
	shl.b64 	%rd34, %rd32, 16;
	or.b64  	%rd35, %rd34, %rd33;
	or.b64  	%rd36, %rd35, 8589934592;
	shr.u64 	%rd37, %rd36, 33;
	xor.b64  	%rd38, %rd37, %rd36;
	mul.lo.s64 	%rd39, %rd38, -49064778989728563;
	shr.u64 	%rd40, %rd39, 33;
	xor.b64  	%rd41, %rd40, %rd39;
	mul.lo.s64 	%rd42, %rd41, -4265267296055464877;
	xor.b64  	%rd43, %rd31, %rd42;
	ld.const.u64 	%rd44, [MODULI_16+24];
	rem.u64 	%rd45, %rd8, %rd44;
	shl.b64 	%rd46, %rd44, 16;
	or.b64  	%rd47, %rd46, %rd45;
	or.b64  	%rd48, %rd47, 12884901888;
	shr.u64 	%rd49, %rd48, 33;
	xor.b64  	%rd50, %rd49, %rd48;
	mul.lo.s64 	%rd51, %rd50, -49064778989728563;
	shr.u64 	%rd52, %rd51, 33;
	xor.b64  	%rd53, %rd52, %rd51;
	mul.lo.s64 	%rd54, %rd53, -4265267296055464877;
	xor.b64  	%rd55, %rd43, %rd54;
	ld.const.u64 	%rd56, [MODULI_16+32];
	rem.u64 	%rd57, %rd8, %rd56;
	shl.b64 	%rd58, %rd56, 16;
	or.b64  	%rd59, %rd58, %rd57;
	or.b64  	%rd60, %rd59, 17179869184;
	shr.u64 	%rd61, %rd60, 33;
	xor.b64  	%rd62, %rd61, %rd60;
	mul.lo.s64 	%rd63, %rd62, -49064778989728563;
	shr.u64 	%rd64, %rd63, 33;
	xor.b64  	%rd65, %rd64, %rd63;
	mul.lo.s64 	%rd66, %rd65, -4265267296055464877;
	xor.b64  	%rd67, %rd55, %rd66;
	ld.const.u64 	%rd68, [MODULI_16+40];
	rem.u64 	%rd69, %rd8, %rd68;
	shl.b64 	%rd70, %rd68, 16;
	or.b64  	%rd71, %rd70, %rd69;
	or.b64  	%rd72, %rd71, 21474836480;
	shr.u64 	%rd73, %rd72, 33;
	xor.b64  	%rd74, %rd73, %rd72;
	mul.lo.s64 	%rd75, %rd74, -49064778989728563;
	shr.u64 	%rd76, %rd75, 33;
	xor.b64  	%rd77, %rd76, %rd75;
	mul.lo.s64 	%rd78, %rd77, -4265267296055464877;
	xor.b64  	%rd79, %rd67, %rd78;
	ld.const.u64 	%rd80, [MODULI_16+48];
	rem.u64 	%rd81, %rd8, %rd80;
	shl.b64 	%rd82, %rd80, 16;
	or.b64  	%rd83, %rd82, %rd81;
	or.b64  	%rd84, %rd83, 25769803776;
	shr.u64 	%rd85, %rd84, 33;
	xor.b64  	%rd86, %rd85, %rd84;
	mul.lo.s64 	%rd87, %rd86, -49064778989728563;
	shr.u64 	%rd88, %rd87, 33;
	xor.b64  	%rd89, %rd88, %rd87;
	mul.lo.s64 	%rd90, %rd89, -4265267296055464877;
	xor.b64  	%rd91, %rd79, %rd90;
	ld.const.u64 	%rd92, [MODULI_16+56];
	rem.u64 	%rd93, %rd8, %rd92;
	shl.b64 	%rd94, %rd92, 16;
	or.b64  	%rd95, %rd94, %rd93;
	or.b64  	%rd96, %rd95, 30064771072;
	shr.u64 	%rd97, %rd96, 33;
	xor.b64  	%rd98, %rd97, %rd96;
	mul.lo.s64 	%rd99, %rd98, -49064778989728563;
	shr.u64 	%rd100, %rd99, 33;
	xor.b64  	%rd101, %rd100, %rd99;
	mul.lo.s64 	%rd102, %rd101, -4265267296055464877;
	xor.b64  	%rd103, %rd91, %rd102;
	ld.const.u64 	%rd104, [MODULI_16+64];
	rem.u64 	%rd105, %rd8, %rd104;
	shl.b64 	%rd106, %rd104, 16;
	or.b64  	%rd107, %rd106, %rd105;
	or.b64  	%rd108, %rd107, 34359738368;
	shr.u64 	%rd109, %rd108, 33;
	xor.b64  	%rd110, %rd109, %rd108;
	mul.lo.s64 	%rd111, %rd110, -49064778989728563;
	shr.u64 	%rd112, %rd111, 33;
	xor.b64  	%rd113, %rd112, %rd111;
	mul.lo.s64 	%rd114, %rd113, -4265267296055464877;
	xor.b64  	%rd115, %rd103, %rd114;
	ld.const.u64 	%rd116, [MODULI_16+72];
	rem.u64 	%rd117, %rd8, %rd116;
	shl.b64 	%rd118, %rd116, 16;
	or.b64  	%rd119, %rd118, %rd117;
	or.b64  	%rd120, %rd119, 38654705664;
	shr.u64 	%rd121, %rd120, 33;
	xor.b64  	%rd122, %rd121, %rd120;
	mul.lo.s64 	%rd123, %rd122, -49064778989728563;
	shr.u64 	%rd124, %rd123, 33;
	xor.b64  	%rd125, %rd124, %rd123;
	mul.lo.s64 	%rd126, %rd125, -4265267296055464877;
	xor.b64  	%rd127, %rd115, %rd126;
	ld.const.u64 	%rd128, [MODULI_16+80];
	rem.u64 	%rd129, %rd8, %rd128;
	shl.b64 	%rd130, %rd128, 16;
	or.b64  	%rd131, %rd130, %rd129;
	or.b64  	%rd132, %rd131, 42949672960;
	shr.u64 	%rd133, %rd132, 33;
	xor.b64  	%rd134, %rd133, %rd132;
	mul.lo.s64 	%rd135, %rd134, -49064778989728563;
	shr.u64 	%rd136, %rd135, 33;
	xor.b64  	%rd137, %rd136, %rd135;
	mul.lo.s64 	%rd138, %rd137, -4265267296055464877;
	xor.b64  	%rd139, %rd127, %rd138;
	ld.const.u64 	%rd140, [MODULI_16+88];
	rem.u64 	%rd141, %rd8, %rd140;
	shl.b64 	%rd142, %rd140, 16;
	or.b64  	%rd143, %rd142, %rd141;
	or.b64  	%rd144, %rd143, 47244640256;
	shr.u64 	%rd145, %rd144, 33;
	xor.b64  	%rd146, %rd145, %rd144;
	mul.lo.s64 	%rd147, %rd146, -49064778989728563;
	shr.u64 	%rd148, %rd147, 33;
	xor.b64  	%rd149, %rd148, %rd147;
	mul.lo.s64 	%rd150, %rd149, -4265267296055464877;
	xor.b64  	%rd151, %rd139, %rd150;
	ld.const.u64 	%rd152, [MODULI_16+96];
	rem.u64 	%rd153, %rd8, %rd152;
	shl.b64 	%rd154, %rd152, 16;
	or.b64  	%rd155, %rd154, %rd153;
	or.b64  	%rd156, %rd155, 51539607552;
	shr.u64 	%rd157, %rd156, 33;
	xor.b64  	%rd158, %rd157, %rd156;
	mul.lo.s64 	%rd159, %rd158, -49064778989728563;
	shr.u64 	%rd160, %rd159, 33;
	xor.b64  	%rd161, %rd160, %rd159;
	mul.lo.s64 	%rd162, %rd161, -4265267296055464877;
	xor.b64  	%rd163, %rd151, %rd162;
	ld.const.u64 	%rd164, [MODULI_16+104];
	rem.u64 	%rd165, %rd8, %rd164;
	shl.b64 	%rd166, %rd164, 16;
	or.b64  	%rd167, %rd166, %rd165;
	or.b64  	%rd168, %rd167, 55834574848;
	shr.u64 	%rd169, %rd168, 33;
	xor.b64  	%rd170, %rd169, %rd168;
	mul.lo.s64 	%rd171, %rd170, -49064778989728563;
	shr.u64 	%rd172, %rd171, 33;
	xor.b64  	%rd173, %rd172, %rd171;
	mul.lo.s64 	%rd174, %rd173, -4265267296055464877;
	xor.b64  	%rd175, %rd163, %rd174;
	ld.const.u64 	%rd176, [MODULI_16+112];
	rem.u64 	%rd177, %rd8, %rd176;
	shl.b64 	%rd178, %rd176, 16;
	or.b64  	%rd179, %rd178, %rd177;
	or.b64  	%rd180, %rd179, 60129542144;
	shr.u64 	%rd181, %rd180, 33;
	xor.b64  	%rd182, %rd181, %rd180;
	mul.lo.s64 	%rd183, %rd182, -49064778989728563;
	shr.u64 	%rd184, %rd183, 33;
	xor.b64  	%rd185, %rd184, %rd183;
	mul.lo.s64 	%rd186, %rd185, -4265267296055464877;
	xor.b64  	%rd187, %rd175, %rd186;
	ld.const.u64 	%rd188, [MODULI_16+120];
	rem.u64 	%rd189, %rd8, %rd188;
	shl.b64 	%rd190, %rd188, 16;
	or.b64  	%rd191, %rd190, %rd189;
	or.b64  	%rd192, %rd191, 64424509440;
	shr.u64 	%rd193, %rd192, 33;
	xor.b64  	%rd194, %rd193, %rd192;
	mul.lo.s64 	%rd195, %rd194, -49064778989728563;
	shr.u64 	%rd196, %rd195, 33;
	xor.b64  	%rd197, %rd196, %rd195;
	mul.lo.s64 	%rd198, %rd197, -4265267296055464877;
	xor.b64  	%rd199, %rd187, %rd198;
	shr.u64 	%rd200, %rd199, 33;
	xor.b64  	%rd201, %rd199, %rd200;
	cvt.rn.f64.u64 	%fd1, %rd201;
	mul.f64 	%fd2, %fd1, 0d3BF0000000000000;
	mul.wide.u32 	%rd202, %r4, 8;
	add.s64 	%rd203, %rd9, %rd202;
	st.global.f64 	[%rd203], %fd2;
$L__BB0_2:
	ret;

}


// ===== COMPILED SASS (sm_100) =====

	.target	sm_100

	.elftype	@"ET_EXEC"


//--------------------- .note.nv.tkinfo           --------------------------
	.section	.note.nv.tkinfo,"",@"SHT_NOTE"
	.sectionflags	@"SHF_NOTE_NV_TKINFO"
	.tkinfo
        /*0018*/ 	.word	0x00000002
        /*0030*/ 	.string	""
        /*0030*/ 	.string	"ptxas"
        /*0030*/ 	.string	"Cuda compilation tools, release 13.0, V13.0.88"
        /*0030*/ 	.string	"Build cuda_13.0.r13.0/compiler.36424714_0"
        /*0030*/ 	.string	"-arch sm_100 -m 64 "



//--------------------- .note.nv.cuinfo           --------------------------
	.section	.note.nv.cuinfo,"",@"SHT_NOTE"
	.sectionflags	@"SHF_NOTE_NV_CUINFO"
        /*0018*/ 	.short	0x0002
        /*001a*/ 	.short	0x0064
        /*001c*/ 	.short	0x0082
	.zero		2


//--------------------- .nv.info                  --------------------------
	.section	.nv.info,"",@"SHT_CUDA_INFO"
	.align	4


	//----- nvinfo : EIATTR_REGCOUNT
	.align		4
        /*0000*/ 	.byte	0x04, 0x2f
        /*0002*/ 	.short	(.L_2 - .L_1)
	.align		4
.L_1:
        /*0004*/ 	.word	index@(gmem_hydrate_tensor)
        /*0008*/ 	.word	0x00000013


	//----- nvinfo : EIATTR_FRAME_SIZE
	.align		4
.L_2:
        /*000c*/ 	.byte	0x04, 0x11
        /*000e*/ 	.short	(.L_4 - .L_3)
	.align		4
.L_3:
        /*0010*/ 	.word	index@($__internal_0_$__cuda_sm20_rem_u64)
        /*0014*/ 	.word	0x00000000


	//----- nvinfo : EIATTR_FRAME_SIZE
	.align		4
.L_4:
        /*0018*/ 	.byte	0x04, 0x11
        /*001a*/ 	.short	(.L_6 - .L_5)
	.align		4
.L_5:
        /*001c*/ 	.word	index@(gmem_hydrate_tensor)
        /*0020*/ 	.word	0x00000000


	//----- nvinfo : EIATTR_MIN_STACK_SIZE
	.align		4
.L_6:
        /*0024*/ 	.byte	0x04, 0x12
        /*0026*/ 	.short	(.L_8 - .L_7)
	.align		4
.L_7:
        /*0028*/ 	.word	index@(gmem_hydrate_tensor)
        /*002c*/ 	.word	0x00000000
.L_8:


//--------------------- .nv.compat                --------------------------
	.section	.nv.compat,"",@"SHT_CUDA_COMPAT_INFO"
	.align	4
        /*0000*/ 	.byte	0x02, 0x09, 0x00, 0x00, 0x02, 0x02, 0x01, 0x00, 0x02, 0x05, 0x05, 0x00, 0x03, 0x07, 0x01, 0x01
        /*0010*/ 	.byte	0x02, 0x03, 0x00, 0x00, 0x02, 0x06, 0x01, 0x00, 0x04, 0x0b, 0x08, 0x00, 0x01, 0x00, 0x00, 0x00
        /*0020*/ 	.byte	0x00, 0x00, 0x00, 0x00


//--------------------- .nv.info.gmem_hydrate_tensor --------------------------
	.section	.nv.info.gmem_hydrate_tensor,"",@"SHT_CUDA_INFO"
	.sectionflags	@""
	.align	4


	//----- nvinfo : EIATTR_CUDA_API_VERSION
	.align		4
        /*0000*/ 	.byte	0x04, 0x37
        /*0002*/ 	.short	(.L_10 - .L_9)
.L_9:
        /*0004*/ 	.word	0x00000082


	//----- nvinfo : EIATTR_KPARAM_INFO
	.align		4
.L_10:
        /*0008*/ 	.byte	0x04, 0x17
        /*000a*/ 	.short	(.L_12 - .L_11)
.L_11:
        /*000c*/ 	.word	0x00000000
        /*0010*/ 	.short	0x0003
        /*0012*/ 	.short	0x0018
        /*0014*/ 	.byte	0x00, 0xf0, 0x21, 0x00


	//----- nvinfo : EIATTR_KPARAM_INFO
	.align		4
.L_12:
        /*0018*/ 	.byte	0x04, 0x17
        /*001a*/ 	.short	(.L_14 - .L_13)
.L_13:
        /*001c*/ 	.word	0x00000000
        /*0020*/ 	.short	0x0002
        /*0022*/ 	.short	0x0010
        /*0024*/ 	.byte	0x00, 0xf0, 0x21, 0x00


	//----- nvinfo : EIATTR_KPARAM_INFO
	.align		4
.L_14:
        /*0028*/ 	.byte	0x04, 0x17
        /*002a*/ 	.short	(.L_16 - .L_15)
.L_15:
        /*002c*/ 	.word	0x00000000
        /*0030*/ 	.short	0x0001
        /*0032*/ 	.short	0x0008
        /*0034*/ 	.byte	0x00, 0xf0, 0x21, 0x00


	//----- nvinfo : EIATTR_KPARAM_INFO
	.align		4
.L_16:
        /*0038*/ 	.byte	0x04, 0x17
        /*003a*/ 	.short	(.L_18 - .L_17)
.L_17:
        /*003c*/ 	.word	0x00000000
        /*0040*/ 	.short	0x0000
        /*0042*/ 	.short	0x0000
        /*0044*/ 	.byte	0x00, 0xf5, 0x21, 0x00


	//----- nvinfo : EIATTR_SPARSE_MMA_MASK
	.align		4
.L_18:
        /*0048*/ 	.byte	0x03, 0x50
        /*004a*/ 	.short	0x0000


	//----- nvinfo : EIATTR_MAXREG_COUNT
	.align		4
        /*004c*/ 	.byte	0x03, 0x1b
        /*004e*/ 	.short	0x00ff


	//----- nvinfo : EIATTR_MERCURY_ISA_VERSION
	.align		4
        /*0050*/ 	.byte	0x03, 0x5f
        /*0052*/ 	.short	0x0101


	//----- nvinfo : EIATTR_VRC_CTA_INIT_COUNT
	.align		4
        /*0054*/ 	.byte	0x02, 0x4a
	.zero		1
	.zero		1


	//----- nvinfo : EIATTR_EXIT_INSTR_OFFSETS
	.align		4
        /*0058*/ 	.byte	0x04, 0x1c
        /*005a*/ 	.short	(.L_20 - .L_19)


	//   ....[0]....
.L_19:
        /*005c*/ 	.word	0x00000080


	//   ....[1]....
        /*0060*/ 	.word	0x00001640


	//----- nvinfo : EIATTR_CRS_STACK_SIZE
	.align		4
.L_20:
        /*0064*/ 	.byte	0x04, 0x1e
        /*0066*/ 	.short	(.L_22 - .L_21)
.L_21:
        /*0068*/ 	.word	0x00000000


	//----- nvinfo : EIATTR_CBANK_PARAM_SIZE
	.align		4
.L_22:
        /*006c*/ 	.byte	0x03, 0x19
        /*006e*/ 	.short	0x0020


	//----- nvinfo : EIATTR_PARAM_CBANK
	.align		4
        /*0070*/ 	.byte	0x04, 0x0a
        /*0072*/ 	.short	(.L_24 - .L_23)
	.align		4
.L_23:
        /*0074*/ 	.word	index@(.nv.constant0.gmem_hydrate_tensor)
        /*0078*/ 	.short	0x0380
        /*007a*/ 	.short	0x0020


	//----- nvinfo : EIATTR_SW_WAR
	.align		4
.L_24:
        /*007c*/ 	.byte	0x04, 0x36
        /*007e*/ 	.short	(.L_26 - .L_25)
.L_25:
        /*0080*/ 	.word	0x00000008
.L_26:


//--------------------- .nv.callgraph             --------------------------
	.section	.nv.callgraph,"",@"SHT_CUDA_CALLGRAPH"
	.align	4
	.sectionentsize	8
	.align		4
        /*0000*/ 	.word	0x00000000
	.align		4
        /*0004*/ 	.word	0xffffffff
	.align		4
        /*0008*/ 	.word	0x00000000
	.align		4
        /*000c*/ 	.word	0xfffffffe
	.align		4
        /*0010*/ 	.word	0x00000000
	.align		4
        /*0014*/ 	.word	0xfffffffd
	.align		4
        /*0018*/ 	.word	0x00000000
	.align		4
        /*001c*/ 	.word	0xfffffffc


//--------------------- .nv.constant3             --------------------------
	.section	.nv.constant3,"a",@progbits
	.align	8
.nv.constant3:
	.type		MODULI_16,@object
	.size		MODULI_16,(.L_0 - MODULI_16)
MODULI_16:
        /*0000*/ 	.byte	0xa7, 0xff, 0x00, 0x00, 0x00, 0x00, 0x00, 0x00, 0xa9, 0xff, 0x00, 0x00, 0x00, 0x00, 0x00, 0x00
        /*0010*/ 	.byte	0xc7, 0xff, 0x00, 0x00, 0x00, 0x00, 0x00, 0x00, 0xd9, 0xff, 0x00, 0x00, 0x00, 0x00, 0x00, 0x00
        /*0020*/ 	.byte	0xef, 0xff, 0x00, 0x00, 0x00, 0x00, 0x00, 0x00, 0xf1, 0xff, 0x00, 0x00, 0x00, 0x00, 0x00, 0x00
        /*0030*/ 	.byte	0x9d, 0xff, 0x00, 0x00, 0x00, 0x00, 0x00, 0x00, 0x8f, 0xff, 0x00, 0x00, 0x00, 0x00, 0x00, 0x00
        /*0040*/ 	.byte	0x8b, 0xff, 0x00, 0x00, 0x00, 0x00, 0x00, 0x00, 0x85, 0xff, 0x00, 0x00, 0x00, 0x00, 0x00, 0x00
        /*0050*/ 	.byte	0x7f, 0xff, 0x00, 0x00, 0x00, 0x00, 0x00, 0x00, 0x71, 0xff, 0x00, 0x00, 0x00, 0x00, 0x00, 0x00
        /*0060*/ 	.byte	0x65, 0xff, 0x00, 0x00, 0x00, 0x00, 0x00, 0x00, 0x5b, 0xff, 0x00, 0x00, 0x00, 0x00, 0x00, 0x00
        /*0070*/ 	.byte	0x4d, 0xff, 0x00, 0x00, 0x00, 0x00, 0x00, 0x00, 0x49, 0xff, 0x00, 0x00, 0x00, 0x00, 0x00, 0x00
.L_0:


//--------------------- .text.gmem_hydrate_tensor --------------------------
	.section	.text.gmem_hydrate_tensor,"ax",@progbits
	.align	128
        .global         gmem_hydrate_tensor
        .type           gmem_hydrate_tensor,@function
        .size           gmem_hydrate_tensor,(.L_x_1 - gmem_hydrate_tensor)
        .other          gmem_hydrate_tensor,@"STO_CUDA_ENTRY STV_DEFAULT"
gmem_hydrate_tensor:
.text.gmem_hydrate_tensor:
[----:B------:R-:W-:Y:S01]  /*0000*/  LDC R1, c[0x0][0x37c] ;  /* 0x0000df00ff017b82 */ /* 0x000fe20000000800 */
[----:B------:R-:W0:Y:S07]  /*0010*/  S2R R3, SR_TID.X ;  /* 0x0000000000037919 */ /* 0x000e2e0000002100 */
[----:B------:R-:W0:Y:S01]  /*0020*/  S2UR UR4, SR_CTAID.X ;  /* 0x00000000000479c3 */ /* 0x000e220000002500 */
[----:B------:R-:W1:Y:S07]  /*0030*/  LDCU.64 UR6, c[0x0][0x388] ;  /* 0x00007100ff0677ac */ /* 0x000e6e0008000a00 */
[----:B------:R-:W0:Y:S02]  /*0040*/  LDC R0, c[0x0][0x360] ;  /* 0x0000d800ff007b82 */ /* 0x000e240000000800 */
[----:B0-----:R-:W-:-:S05]  /*0050*/  IMAD R0, R0, UR4, R3 ;  /* 0x0000000400007c24 */ /* 0x001fca000f8e0203 */
[----:B-1----:R-:W-:-:S04]  /*0060*/  ISETP.GE.U32.AND P0, PT, R0, UR6, PT ;  /* 0x0000000600007c0c */ /* 0x002fc8000bf06070 */
[----:B------:R-:W-:-:S13]  /*0070*/  ISETP.GE.U32.AND.EX P0, PT, RZ, UR7, PT, P0 ;  /* 0x00000007ff007c0c */ /* 0x000fda000bf06100 */
[----:B------:R-:W-:Y:S05]  /*0080*/  @P0 EXIT ;  /* 0x000000000000094d */ /* 0x000fea0003800000 */
[----:B------:R-:W0:Y:S01]  /*0090*/  LDCU.128 UR8, c[0x0][0x390] ;  /* 0x00007200ff0877ac */ /* 0x000e220008000c00 */
[----:B------:R-:W-:Y:S01]  /*00a0*/  MOV R2, 0x110 ;  /* 0x0000011000027802 */ /* 0x000fe20000000f00 */
[----:B------:R-:W1:Y:S01]  /*00b0*/  LDCU.64 UR4, c[0x3][URZ] ;  /* 0x00c00000ff0477ac */ /* 0x000e620008000a00 */
[----:B0-----:R-:W-:-:S04]  /*00c0*/  IADD3 R3, P0, PT, R0, UR8, RZ ;  /* 0x0000000800037c10 */ /* 0x001fc8000ff1e0ff */
[----:B------:R-:W-:Y:S01]  /*00d0*/  LOP3.LUT R3, R3, UR10, RZ, 0x3c, !PT ;  /* 0x0000000a03037c12 */ /* 0x000fe2000f8e3cff */
[----:B------:R-:W-:-:S05]  /*00e0*/  IMAD.X R4, RZ, RZ, UR9, P0 ;  /* 0x00000009ff047e24 */ /* 0x000fca00080e06ff */
[----:B-1----:R-:W-:-:S07]  /*00f0*/  LOP3.LUT R4, R4, UR11, RZ, 0x3c, !PT ;  /* 0x0000000b04047c12 */ /* 0x002fce000f8e3cff */
[----:B------:R-:W-:Y:S05]  /*0100*/  CALL.REL.NOINC `($__internal_0_$__cuda_sm20_rem_u64) ;  /* 0x0000001400507944 */ /* 0x000fea0003c00000 */
[----:B------:R-:W0:Y:S02]  /*0110*/  LDCU.64 UR6, c[0x3][URZ] ;  /* 0x00c00000ff0677ac */ /* 0x000e240008000a00 */
[----:B0-----:R-:W-:-:S06]  /*0120*/  USHF.L.U64.HI UR4, UR6, 0x10, UR7 ;  /* 0x0000001006047899 */ /* 0x001fcc0008010207 */
[----:B------:R-:W-:Y:S01]  /*0130*/  LOP3.LUT R2, R5, UR4, RZ, 0xfc, !PT ;  /* 0x0000000405027c12 */ /* 0x000fe2000f8efcff */
[----:B------:R-:W-:-:S03]  /*0140*/  USHF.L.U32 UR4, UR6, 0x10, URZ ;  /* 0x0000001006047899 */ /* 0x000fc600080006ff */
[----:B------:R-:W-:-:S04]  /*0150*/  SHF.R.U32.HI R5, RZ, 0x1, R2 ;  /* 0x00000001ff057819 */ /* 0x000fc80000011602 */
[----:B------:R-:W-:Y:S01]  /*0160*/  LOP3.LUT R6, R5, UR4, R10, 0x1e, !PT ;  /* 0x0000000405067c12 */ /* 0x000fe2000f8e1e0a */
[----:B------:R-:W-:-:S03]  /*0170*/  IMAD R5, R2, -0x12aa7333, RZ ;  /* 0xed558ccd02057824 */ /* 0x000fc600078e02ff */
[----:B------:R-:W0:Y:S01]  /*0180*/  LDCU.64 UR4, c[0x3][0x8] ;  /* 0x00c00100ff0477ac */ /* 0x000e220008000a00 */
[C---:B------:R-:W-:Y:S02]  /*0190*/  IMAD R5, R6.reuse, -0xae5029, R5 ;  /* 0xff51afd706057824 */ /* 0x040fe400078e0205 */
[----:B------:R-:W-:-:S04]  /*01a0*/  IMAD.WIDE.U32 R6, R6, -0x12aa7333, RZ ;  /* 0xed558ccd06067825 */ /* 0x000fc800078e00ff */
[----:B------:R-:W-:-:S05]  /*01b0*/  IMAD.IADD R2, R7, 0x1, R5 ;  /* 0x0000000107027824 */ /* 0x000fca00078e0205 */
[----:B------:R-:W-:-:S04]  /*01c0*/  SHF.R.U32.HI R5, RZ, 0x1, R2 ;  /* 0x00000001ff057819 */ /* 0x000fc80000011602 */
[----:B------:R-:W-:Y:S01]  /*01d0*/  LOP3.LUT R6, R5, R6, RZ, 0x3c, !PT ;  /* 0x0000000605067212 */ /* 0x000fe200078e3cff */
[----:B------:R-:W-:Y:S01]  /*01e0*/  IMAD R5, R2, 0x1a85ec53, RZ ;  /* 0x1a85ec5302057824 */ /* 0x000fe200078e02ff */
[----:B------:R-:W-:-:S03]  /*01f0*/  MOV R2, 0x240 ;  /* 0x0000024000027802 */ /* 0x000fc60000000f00 */
[C---:B------:R-:W-:Y:S02]  /*0200*/  IMAD R5, R6.reuse, -0x3b314602, R5 ;  /* 0xc4ceb9fe06057824 */ /* 0x040fe400078e0205 */
[----:B------:R-:W-:-:S04]  /*0210*/  IMAD.WIDE.U32 R14, R6, 0x1a85ec53, RZ ;  /* 0x1a85ec53060e7825 */ /* 0x000fc800078e00ff */
[----:B0-----:R-:W-:-:S07]  /*0220*/  IMAD.IADD R8, R15, 0x1, R5 ;  /* 0x000000010f087824 */ /* 0x001fce00078e0205 */
[----:B------:R-:W-:Y:S05]  /*0230*/  CALL.REL.NOINC `($__internal_0_$__cuda_sm20_rem_u64) ;  /* 0x0000001400047944 */ /* 0x000fea0003c00000 */
[----:B------:R-:W0:Y:S02]  /*0240*/  LDCU.64 UR6, c[0x3][0x8] ;  /* 0x00c00100ff0677ac */ /* 0x000e240008000a00 */
[----:B0-----:R-:W-:-:S06]  /*0250*/  USHF.L.U64.HI UR4, UR6, 0x10, UR7 ;  /* 0x0000001006047899 */ /* 0x001fcc0008010207 */
[----:B------:R-:W-:Y:S01]  /*0260*/  LOP3.LUT R5, R5, UR4, RZ, 0xfc, !PT ;  /* 0x0000000405057c12 */ /* 0x000fe2000f8efcff */
[----:B------:R-:W-:-:S03]  /*0270*/  USHF.L.U32 UR4, UR6, 0x10, URZ ;  /* 0x0000001006047899 */ /* 0x000fc600080006ff */
[----:B------:R-:W-:Y:S02]  /*0280*/  LOP3.LUT R2, R5, 0x1, RZ, 0xfc, !PT ;  /* 0x0000000105027812 */ /* 0x000fe400078efcff */
[----:B------:R-:W-:-:S04]  /*0290*/  SHF.R.U32.HI R5, RZ, 0x1, R5 ;  /* 0x00000001ff057819 */ /* 0x000fc80000011605 */
[----:B------:R-:W-:Y:S01]  /*02a0*/  LOP3.LUT R6, R5, UR4, R10, 0x1e, !PT ;  /* 0x0000000405067c12 */ /* 0x000fe2000f8e1e0a */
[----:B------:R-:W-:Y:S01]  /*02b0*/  IMAD R5, R2, -0x12aa7333, RZ ;  /* 0xed558ccd02057824 */ /* 0x000fe200078e02ff */
[----:B------:R-:W0:Y:S03]  /*02c0*/  LDCU.64 UR4, c[0x3][0x10] ;  /* 0x00c00200ff0477ac */ /* 0x000e260008000a00 */
        /* <DEDUP_REMOVED lines=9> */
[----:B------:R-:W-:Y:S01]  /*0360*/  IMAD.IADD R5, R7, 0x1, R5 ;  /* 0x0000000107057824 */ /* 0x000fe200078e0205 */
[----:B------:R-:W-:-:S04]  /*0370*/  LOP3.LUT R9, R14, R6, RZ, 0x3c, !PT ;  /* 0x000000060e097212 */ /* 0x000fc800078e3cff */
[----:B0-----:R-:W-:-:S07]  /*0380*/  LOP3.LUT R8, R8, R5, RZ, 0x3c, !PT ;  /* 0x0000000508087212 */ /* 0x001fce00078e3cff */
[----:B------:R-:W-:Y:S05]  /*0390*/  CALL.REL.NOINC `($__internal_0_$__cuda_sm20_rem_u64) ;  /* 0x0000001000ac7944 */ /* 0x000fea0003c00000 */
[----:B------:R-:W0:Y:S01]  /*03a0*/  LDC.64 R6, c[0x3][0x10] ;  /* 0x00c00400ff067b82 */ /* 0x000e220000000a00 */
[----:B------:R-:W1:Y:S01]  /*03b0*/  LDCU.64 UR4, c[0x3][0x18] ;  /* 0x00c00300ff0477ac */ /* 0x000e620008000a00 */
[C---:B0-----:R-:W-:Y:S01]  /*03c0*/  SHF.L.U64.HI R2, R6.reuse, 0x10, R7 ;  /* 0x0000001006027819 */ /* 0x041fe20000010207 */
[----:B------:R-:W-:-:S03]  /*03d0*/  IMAD.U32 R6, R6, 0x10000, RZ ;  /* 0x0001000006067824 */ /* 0x000fc600078e00ff */
[----:B------:R-:W-:-:S04]  /*03e0*/  LOP3.LUT R2, R2, 0x2, R5, 0xfe, !PT ;  /* 0x0000000202027812 */ /* 0x000fc800078efe05 */
[----:B------:R-:W-:-:S04]  /*03f0*/  SHF.R.U32.HI R5, RZ, 0x1, R2 ;  /* 0x00000001ff057819 */ /* 0x000fc80000011602 */
[----:B------:R-:W-:Y:S01]  /*0400*/  LOP3.LUT R6, R5, R6, R10, 0x1e, !PT ;  /* 0x0000000605067212 */ /* 0x000fe200078e1e0a */
[----:B------:R-:W-:-:S04]  /*0410*/  IMAD R5, R2, -0x12aa7333, RZ ;  /* 0xed558ccd02057824 */ /* 0x000fc800078e02ff */
        /* <DEDUP_REMOVED lines=11> */
[----:B-1----:R-:W-:-:S07]  /*04d0*/  LOP3.LUT R8, R8, R5, RZ, 0x3c, !PT ;  /* 0x0000000508087212 */ /* 0x002fce00078e3cff */
        /* <DEDUP_REMOVED lines=10> */
[----:B------:R-:W-:-:S05]  /*0580*/  IMAD.WIDE.U32 R6, R6, -0x12aa7333, RZ ;  /* 0xed558ccd06067825 */ /* 0x000fca00078e00ff */
[----:B------:R-:W-:-:S04]  /*0590*/  IADD3 R2, PT, PT, R7, R5, RZ ;  /* 0x0000000507027210 */ /* 0x000fc80007ffe0ff */
        /* <DEDUP_REMOVED lines=222> */
[----:B------:R-:W2:Y:S01]  /*1380*/  LDCU.64 UR4, c[0x3][0x78] ;  /* 0x00c00f00ff0477ac */ /* 0x000ea20008000a00 */
        /* <DEDUP_REMOVED lines=17> */
[----:B-12---:R-:W-:-:S07]  /*14a0*/  LOP3.LUT R8, R8, R5, RZ, 0x3c, !PT ;  /* 0x0000000508087212 */ /* 0x006fce00078e3cff */
[----:B------:R-:W-:Y:S05]  /*14b0*/  CALL.REL.NOINC `($__internal_0_$__cuda_sm20_rem_u64) ;  /* 0x0000000000647944 */ /* 0x000fea0003c00000 */
[----:B------:R-:W0:Y:S02]  /*14c0*/  LDC.64 R6, c[0x3][0x78] ;  /* 0x00c01e00ff067b82 */ /* 0x000e240000000a00 */
[----:B0-----:R-:W-:-:S04]  /*14d0*/  SHF.L.U64.HI R2, R6, 0x10, R7 ;  /* 0x0000001006027819 */ /* 0x001fc80000010207 */
[----:B------:R-:W-:Y:S02]  /*14e0*/  LOP3.LUT R5, R2, 0xf, R5, 0xfe, !PT ;  /* 0x0000000f02057812 */ /* 0x000fe400078efe05 */
[----:B------:R-:W-:Y:S02]  /*14f0*/  SHF.L.U32 R2, R6, 0x10, RZ ;  /* 0x0000001006027819 */ /* 0x000fe400000006ff */
[----:B------:R-:W-:Y:S01]  /*1500*/  SHF.R.U32.HI R3, RZ, 0x1, R5 ;  /* 0x00000001ff037819 */ /* 0x000fe20000011605 */
[----:B------:R-:W-:-:S03]  /*1510*/  IMAD R5, R5, -0x12aa7333, RZ ;  /* 0xed558ccd05057824 */ /* 0x000fc600078e02ff */
[----:B------:R-:W-:-:S05]  /*1520*/  LOP3.LUT R2, R3, R2, R10, 0x1e, !PT ;  /* 0x0000000203027212 */ /* 0x000fca00078e1e0a */
[C---:B------:R-:W-:Y:S02]  /*1530*/  IMAD R5, R2.reuse, -0xae5029, R5 ;  /* 0xff51afd702057824 */ /* 0x040fe400078e0205 */
[----:B------:R-:W-:-:S04]  /*1540*/  IMAD.WIDE.U32 R2, R2, -0x12aa7333, RZ ;  /* 0xed558ccd02027825 */ /* 0x000fc800078e00ff */
[----:B------:R-:W-:-:S05]  /*1550*/  IMAD.IADD R4, R3, 0x1, R5 ;  /* 0x0000000103047824 */ /* 0x000fca00078e0205 */
[----:B------:R-:W-:-:S04]  /*1560*/  SHF.R.U32.HI R3, RZ, 0x1, R4 ;  /* 0x00000001ff037819 */ /* 0x000fc80000011604 */
[----:B------:R-:W-:Y:S01]  /*1570*/  LOP3.LUT R2, R3, R2, RZ, 0x3c, !PT ;  /* 0x0000000203027212 */ /* 0x000fe200078e3cff */
[----:B------:R-:W-:Y:S02]  /*1580*/  IMAD R3, R4, 0x1a85ec53, RZ ;  /* 0x1a85ec5304037824 */ /* 0x000fe400078e02ff */
[----:B------:R-:W0:Y:S02]  /*1590*/  LDC.64 R4, c[0x0][0x380] ;  /* 0x0000e000ff047b82 */ /* 0x000e240000000a00 */
[C---:B------:R-:W-:Y:S02]  /*15a0*/  IMAD R7, R2.reuse, -0x3b314602, R3 ;  /* 0xc4ceb9fe02077824 */ /* 0x040fe400078e0203 */
[----:B------:R-:W-:-:S04]  /*15b0*/  IMAD.WIDE.U32 R2, R2, 0x1a85ec53, RZ ;  /* 0x1a85ec5302027825 */ /* 0x000fc800078e00ff */
[----:B------:R-:W-:-:S05]  /*15c0*/  IMAD.IADD R7, R3, 0x1, R7 ;  /* 0x0000000103077824 */ /* 0x000fca00078e0207 */
[----:B------:R-:W-:-:S04]  /*15d0*/  LOP3.LUT R7, R8, R7, RZ, 0x3c, !PT ;  /* 0x0000000708077212 */ /* 0x000fc800078e3cff */
[----:B------:R-:W-:-:S04]  /*15e0*/  SHF.R.U32.HI R3, RZ, 0x1, R7 ;  /* 0x00000001ff037819 */ /* 0x000fc80000011607 */
[----:B------:R-:W-:Y:S01]  /*15f0*/  LOP3.LUT R6, R3, R9, R2, 0x96, !PT ;  /* 0x0000000903067212 */ /* 0x000fe200078e9602 */
[----:B0-----:R-:W-:-:S03]  /*1600*/  IMAD.WIDE.U32 R4, R0, 0x8, R4 ;  /* 0x0000000800047825 */ /* 0x001fc600078e0004 */
[----:B------:R-:W0:Y:S02]  /*1610*/  I2F.F64.U64 R2, R6 ;  /* 0x0000000600027312 */ /* 0x000e240000301800 */
[----:B0-----:R-:W-:-:S07]  /*1620*/  DMUL R2, R2, 5.42101086242752217e-20 ;  /* 0x3bf0000002027828 */ /* 0x001fce0000000000 */
[----:B------:R-:W-:Y:S01]  /*1630*/  STG.E.64 desc[UR6][R4.64], R2 ;  /* 0x0000000204007986 */ /* 0x000fe2000c101b06 */
[----:B------:R-:W-:Y:S05]  /*1640*/  EXIT ;  /* 0x000000000000794d */ /* 0x000fea0003800000 */
        .weak           $__internal_0_$__cuda_sm20_rem_u64
        .type           $__internal_0_$__cuda_sm20_rem_u64,@function
        .size           $__internal_0_$__cuda_sm20_rem_u64,(.L_x_1 - $__internal_0_$__cuda_sm20_rem_u64)
$__internal_0_$__cuda_sm20_rem_u64:
[----:B------:R-:W0:Y:S08]  /*1650*/  I2F.U64.RP R16, UR4 ;  /* 0x0000000400107d12 */ /* 0x000e300008309000 */
[----:B0-----:R-:W0:Y:S02]  /*1660*/  MUFU.RCP R10, R16 ;  /* 0x00000010000a7308 */ /* 0x001e240000001000 */
[----:B0-----:R-:W-:-:S06]  /*1670*/  VIADD R10, R10, 0x1ffffffe ;  /* 0x1ffffffe0a0a7836 */ /* 0x001fcc0000000000 */
[----:B------:R-:W0:Y:S02]  /*1680*/  F2I.U64.TRUNC R10, R10 ;  /* 0x0000000a000a7311 */ /* 0x000e24000020d800 */
[----:B0-----:R-:W-:-:S04]  /*1690*/  IMAD.WIDE.U32 R6, R10, UR4, RZ ;  /* 0x000000040a067c25 */ /* 0x001fc8000f8e00ff */
[C---:B------:R-:W-:Y:S01]  /*16a0*/  IMAD R7, R10.reuse, UR5, R7 ;  /* 0x000000050a077c24 */ /* 0x040fe2000f8e0207 */
[----:B------:R-:W-:Y:S01]  /*16b0*/  IADD3 R5, P0, PT, RZ, -R6, RZ ;  /* 0x80000006ff057210 */ /* 0x000fe20007f1e0ff */
[----:B------:R-:W-:Y:S02]  /*16c0*/  IMAD.MOV.U32 R13, RZ, RZ, R10 ;  /* 0x000000ffff0d7224 */ /* 0x000fe400078e000a */
[----:B------:R-:W-:Y:S02]  /*16d0*/  IMAD R6, R11, UR4, R7 ;  /* 0x000000040b067c24 */ /* 0x000fe4000f8e0207 */
[----:B------:R-:W-:-:S04]  /*16e0*/  IMAD.HI.U32 R12, R10, R5, RZ ;  /* 0x000000050a0c7227 */ /* 0x000fc800078e00ff */
[----:B------:R-:W-:-:S04]  /*16f0*/  IMAD.X R6, RZ, RZ, ~R6, P0 ;  /* 0x000000ffff067224 */ /* 0x000fc800000e0e06 */
[----:B------:R-:W-:-:S04]  /*1700*/  IMAD.WIDE.U32 R12, P0, R10, R6, R12 ;  /* 0x000000060a0c7225 */ /* 0x000fc8000780000c */
[C---:B------:R-:W-:Y:S02]  /*1710*/  IMAD R7, R11.reuse, R6, RZ ;  /* 0x000000060b077224 */ /* 0x040fe400078e02ff */
[----:B------:R-:W-:-:S04]  /*1720*/  IMAD.HI.U32 R12, P1, R11, R5, R12 ;  /* 0x000000050b0c7227 */ /* 0x000fc8000782000c */
[----:B------:R-:W-:Y:S01]  /*1730*/  IMAD.HI.U32 R5, R11, R6, RZ ;  /* 0x000000060b057227 */ /* 0x000fe200078e00ff */
[----:B------:R-:W-:-:S03]  /*1740*/  IADD3 R7, P2, PT, R7, R12, RZ ;  /* 0x0000000c07077210 */ /* 0x000fc60007f5e0ff */
[----:B------:R-:W-:Y:S02]  /*1750*/  IMAD.X R5, R5, 0x1, R11, P0 ;  /* 0x0000000105057824 */ /* 0x000fe400000e060b */
[----:B------:R-:W-:-:S03]  /*1760*/  IMAD.WIDE.U32 R12, R7, UR4, RZ ;  /* 0x00000004070c7c25 */ /* 0x000fc6000f8e00ff */
[----:B------:R-:W-:Y:S01]  /*1770*/  IADD3.X R5, PT, PT, RZ, RZ, R5, P2, P1 ;  /* 0x000000ffff057210 */ /* 0x000fe200017e2405 */
[----:B------:R-:W-:Y:S01]  /*1780*/  IMAD R10, R7, UR5, R13 ;  /* 0x00000005070a7c24 */ /* 0x000fe2000f8e020d */
[----:B------:R-:W-:-:S03]  /*1790*/  IADD3 R11, P0, PT, RZ, -R12, RZ ;  /* 0x8000000cff0b7210 */ /* 0x000fc60007f1e0ff */
        /* <DEDUP_REMOVED lines=8> */
[----:B------:R-:W-:Y:S01]  /*1820*/  IMAD.MOV.U32 R11, RZ, RZ, RZ ;  /* 0x000000ffff0b7224 */ /* 0x000fe200078e00ff */
[----:B------:R-:W-:Y:S01]  /*1830*/  IADD3.X R7, PT, PT, R10, R5, RZ, P0, !PT ;  /* 0x000000050a077210 */ /* 0x000fe200007fe4ff */
[----:B------:R-:W-:-:S03]  /*1840*/  IMAD.HI.U32 R10, R12, R3, RZ ;  /* 0x000000030c0a7227 */ /* 0x000fc600078e00ff */
[----:B------:R-:W-:Y:S01]  /*1850*/  IADD3.X R7, PT, PT, RZ, RZ, R7, P2, P1 ;  /* 0x000000ffff077210 */ /* 0x000fe200017e2407 */
[----:B------:R-:W-:-:S04]  /*1860*/  IMAD.WIDE.U32 R10, R12, R4, R10 ;  /* 0x000000040c0a7225 */ /* 0x000fc800078e000a */
[C---:B------:R-:W-:Y:S02]  /*1870*/  IMAD R5, R7.reuse, R4, RZ ;  /* 0x0000000407057224 */ /* 0x040fe400078e02ff */
[----:B------:R-:W-:-:S04]  /*1880*/  IMAD.HI.U32 R10, P0, R7, R3, R10 ;  /* 0x00000003070a7227 */ /* 0x000fc8000780000a */
[----:B------:R-:W-:Y:S01]  /*1890*/  IMAD.HI.U32 R6, R7, R4, RZ ;  /* 0x0000000407067227 */ /* 0x000fe200078e00ff */
[----:B------:R-:W-:-:S03]  /*18a0*/  IADD3 R5, P1, PT, R5, R10, RZ ;  /* 0x0000000a05057210 */ /* 0x000fc60007f3e0ff */
[----:B------:R-:W-:Y:S02]  /*18b0*/  IMAD.X R6, RZ, RZ, R6, P0 ;  /* 0x000000ffff067224 */ /* 0x000fe400000e0606 */
[----:B------:R-:W-:-:S04]  /*18c0*/  IMAD.WIDE.U32 R10, R5, UR4, RZ ;  /* 0x00000004050a7c25 */ /* 0x000fc8000f8e00ff */
[----:B------:R-:W-:Y:S01]  /*18d0*/  IMAD.X R6, RZ, RZ, R6, P1 ;  /* 0x000000ffff067224 */ /* 0x000fe200008e0606 */
[----:B------:R-:W-:Y:S01]  /*18e0*/  IADD3 R10, P1, PT, -R10, R3, RZ ;  /* 0x000000030a0a7210 */ /* 0x000fe20007f3e1ff */
[----:B------:R-:W-:-:S03]  /*18f0*/  IMAD R5, R5, UR5, R11 ;  /* 0x0000000505057c24 */ /* 0x000fc6000f8e020b */
[----:B------:R-:W-:Y:S01]  /*1900*/  ISETP.GE.U32.AND P0, PT, R10, UR4, PT ;  /* 0x000000040a007c0c */ /* 0x000fe2000bf06070 */
[----:B------:R-:W-:-:S04]  /*1910*/  IMAD R5, R6, UR4, R5 ;  /* 0x0000000406057c24 */ /* 0x000fc8000f8e0205 */
[----:B------:R-:W-:Y:S01]  /*1920*/  IMAD.X R5, R4, 0x1, ~R5, P1 ;  /* 0x0000000104057824 */ /* 0x000fe200008e0e05 */
[----:B------:R-:W-:-:S04]  /*1930*/  IADD3 R7, P1, PT, R10, -UR4, RZ ;  /* 0x800000040a077c10 */ /* 0x000fc8000ff3e0ff */
[C---:B------:R-:W-:Y:S02]  /*1940*/  ISETP.GE.U32.AND.EX P0, PT, R5.reuse, UR5, PT, P0 ;  /* 0x0000000505007c0c */ /* 0x040fe4000bf06100 */
[----:B------:R-:W-:Y:S02]  /*1950*/  IADD3.X R6, PT, PT, R5, ~UR5, RZ, P1, !PT ;  /* 0x8000000505067c10 */ /* 0x000fe40008ffe4ff */
[----:B------:R-:W-:Y:S02]  /*1960*/  SEL R7, R7, R10, P0 ;  /* 0x0000000a07077207 */ /* 0x000fe40000000000 */
[----:B------:R-:W-:Y:S02]  /*1970*/  SEL R6, R6, R5, P0 ;  /* 0x0000000506067207 */ /* 0x000fe40000000000 */
[C---:B------:R-:W-:Y:S02]  /*1980*/  ISETP.GE.U32.AND P0, PT, R7.reuse, UR4, PT ;  /* 0x0000000407007c0c */ /* 0x040fe4000bf06070 */
[----:B------:R-:W-:-:S02]  /*1990*/  IADD3 R10, P2, PT, R7, -UR4, RZ ;  /* 0x80000004070a7c10 */ /* 0x000fc4000ff5e0ff */
[C---:B------:R-:W-:Y:S02]  /*19a0*/  ISETP.GE.U32.AND.EX P0, PT, R6.reuse, UR5, PT, P0 ;  /* 0x0000000506007c0c */ /* 0x040fe4000bf06100 */
[----:B------:R-:W-:Y:S02]  /*19b0*/  IADD3.X R5, PT, PT, R6, ~UR5, RZ, P2, !PT ;  /* 0x8000000506057c10 */ /* 0x000fe400097fe4ff */
[----:B------:R-:W-:Y:S02]  /*19c0*/  ISETP.NE.U32.AND P1, PT, RZ, UR4, PT ;  /* 0x00000004ff007c0c */ /* 0x000fe4000bf25070 */
[----:B------:R-:W-:Y:S01]  /*19d0*/  SEL R10, R10, R7, P0 ;  /* 0x000000070a0a7207 */ /* 0x000fe20000000000 */
[----:B------:R-:W-:Y:S01]  /*19e0*/  IMAD.MOV.U32 R7, RZ, RZ, 0x0 ;  /* 0x00000000ff077424 */ /* 0x000fe200078e00ff */
[----:B------:R-:W-:Y:S01]  /*19f0*/  SEL R5, R5, R6, P0 ;  /* 0x0000000605057207 */ /* 0x000fe20000000000 */
[----:B------:R-:W-:Y:S01]  /*1a00*/  IMAD.MOV.U32 R6, RZ, RZ, R2 ;  /* 0x000000ffff067224 */ /* 0x000fe200078e0002 */
[----:B------:R-:W-:-:S04]  /*1a10*/  ISETP.NE.AND.EX P1, PT, RZ, UR5, PT, P1 ;  /* 0x00000005ff007c0c */ /* 0x000fc8000bf25310 */
[----:B------:R-:W-:Y:S02]  /*1a20*/  SEL R10, R10, 0xffffffff, P1 ;  /* 0xffffffff0a0a7807 */ /* 0x000fe40000800000 */
[----:B------:R-:W-:Y:S01]  /*1a30*/  SEL R5, R5, 0xffffffff, P1 ;  /* 0xffffffff05057807 */ /* 0x000fe20000800000 */
[----:B------:R-:W-:Y:S06]  /*1a40*/  RET.REL.NODEC R6 `(gmem_hydrate_tensor) ;  /* 0xffffffe4066c7950 */ /* 0x000fec0003c3ffff */
.L_x_0:
[----:B------:R-:W-:-:S00]  /*1a50*/  BRA `(.L_x_0) ;  /* 0xfffffffc00fc7947 */ /* 0x000fc0000383ffff */
[----:B------:R-:W-:-:S00]  /*1a60*/  NOP ;  /* 0x0000000000007918 */ /* 0x000fc00000000000 */
        /* <DEDUP_REMOVED lines=9> */
.L_x_1:


//--------------------- .nv.shared.reserved.0     --------------------------
	.section	.nv.shared.reserved.0,"aw",@nobits
	.weak		__nv_reservedSMEM_offset_0_alias
	.size		__nv_reservedSMEM_offset_0_alias, 0, 64
	.other		__nv_reservedSMEM_offset_0_alias,@"STO_CUDA_RESERVED_SHARED STV_DEFAULT"
__nv_reservedSMEM_offset_0_alias:
	.zero		0
	.zero		64


//--------------------- .nv.constant0.gmem_hydrate_tensor --------------------------
	.section	.nv.constant0.gmem_hydrate_tensor,"a",@progbits
	.sectionflags	@""
	.align	4
.nv.constant0.gmem_hydrate_tensor:
	.zero		928


//--------------------- SYMBOLS --------------------------

	.type		.nv.reservedSmem.offset0,@object
	.size		.nv.reservedSmem.offset0,0x4
